//
// Generated by NVIDIA NVVM Compiler
//
// Compiler Build ID: CL-36424714
// Cuda compilation tools, release 13.0, V13.0.88
// Based on NVVM 20.0.0
//

.version 9.0
.target sm_100
.address_size 64

	// .globl	_Z9reduceSumPiS_i
.extern .shared .align 16 .b8 s_data[];

.visible .entry _Z9reduceSumPiS_i(
	.param .u64 .ptr .align 1 _Z9reduceSumPiS_i_param_0,
	.param .u64 .ptr .align 1 _Z9reduceSumPiS_i_param_1,
	.param .u32 _Z9reduceSumPiS_i_param_2
)
{
	.reg .pred 	%p<6>;
	.reg .b32 	%r<22>;
	.reg .b64 	%rd<9>;

	ld.param.u64 	%rd1, [_Z9reduceSumPiS_i_param_0];
	ld.param.u64 	%rd2, [_Z9reduceSumPiS_i_param_1];
	ld.param.u32 	%r11, [_Z9reduceSumPiS_i_param_2];
	mov.u32 	%r1, %tid.x;
	mov.u32 	%r2, %ctaid.x;
	mov.u32 	%r21, %ntid.x;
	mad.lo.s32 	%r4, %r2, %r21, %r1;
	setp.ge.s32 	%p1, %r4, %r11;
	mov.b32 	%r20, 0;
	@%p1 bra 	$L__BB0_2;
	cvta.to.global.u64 	%rd3, %rd1;
	mul.wide.s32 	%rd4, %r4, 4;
	add.s64 	%rd5, %rd3, %rd4;
	ld.global.u32 	%r20, [%rd5];
$L__BB0_2:
	shl.b32 	%r12, %r1, 2;
	mov.u32 	%r13, s_data;
	add.s32 	%r7, %r13, %r12;
	st.shared.u32 	[%r7], %r20;
	bar.sync 	0;
	setp.lt.u32 	%p2, %r21, 2;
	@%p2 bra 	$L__BB0_6;
$L__BB0_3:
	shr.u32 	%r9, %r21, 1;
	setp.ge.u32 	%p3, %r1, %r9;
	@%p3 bra 	$L__BB0_5;
	shl.b32 	%r14, %r9, 2;
	add.s32 	%r15, %r7, %r14;
	ld.shared.u32 	%r16, [%r15];
	ld.shared.u32 	%r17, [%r7];
	add.s32 	%r18, %r17, %r16;
	st.shared.u32 	[%r7], %r18;
$L__BB0_5:
	bar.sync 	0;
	setp.gt.u32 	%p4, %r21, 3;
	mov.u32 	%r21, %r9;
	@%p4 bra 	$L__BB0_3;
$L__BB0_6:
	setp.ne.s32 	%p5, %r1, 0;
	@%p5 bra 	$L__BB0_8;
	ld.shared.u32 	%r19, [s_data];
	cvta.to.global.u64 	%rd6, %rd2;
	mul.wide.u32 	%rd7, %r2, 4;
	add.s64 	%rd8, %rd6, %rd7;
	st.global.u32 	[%rd8], %r19;
$L__BB0_8:
	ret;

}


// ===== COMPILED SASS (sm_100) =====

	.target	sm_100

	.elftype	@"ET_EXEC"


//--------------------- .note.nv.tkinfo           --------------------------
	.section	.note.nv.tkinfo,"",@"SHT_NOTE"
	.sectionflags	@"SHF_NOTE_NV_TKINFO"
	.tkinfo
        /*0018*/ 	.word	0x00000002
        /*0030*/ 	.string	""
        /*0030*/ 	.string	"ptxas"
        /*0030*/ 	.string	"Cuda compilation tools, release 13.0, V13.0.88"
        /*0030*/ 	.string	"Build cuda_13.0.r13.0/compiler.36424714_0"
        /*0030*/ 	.string	"-arch sm_100 -m 64 "



//--------------------- .note.nv.cuinfo           --------------------------
	.section	.note.nv.cuinfo,"",@"SHT_NOTE"
	.sectionflags	@"SHF_NOTE_NV_CUINFO"
        /*0018*/ 	.short	0x0002
        /*001a*/ 	.short	0x0064
        /*001c*/ 	.short	0x0082
	.zero		2


//--------------------- .nv.info                  --------------------------
	.section	.nv.info,"",@"SHT_CUDA_INFO"
	.align	4


	//----- nvinfo : EIATTR_REGCOUNT
	.align		4
        /*0000*/ 	.byte	0x04, 0x2f
        /*0002*/ 	.short	(.L_1 - .L_0)
	.align		4
.L_0:
        /*0004*/ 	.word	index@(_Z9reduceSumPiS_i)
        /*0008*/ 	.word	0x0000000b


	//----- nvinfo : EIATTR_FRAME_SIZE
	.align		4
.L_1:
        /*000c*/ 	.byte	0x04, 0x11
        /*000e*/ 	.short	(.L_3 - .L_2)
	.align		4
.L_2:
        /*0010*/ 	.word	index@(_Z9reduceSumPiS_i)
        /*0014*/ 	.word	0x00000000


	//----- nvinfo : EIATTR_MIN_STACK_SIZE
	.align		4
.L_3:
        /*0018*/ 	.byte	0x04, 0x12
        /*001a*/ 	.short	(.L_5 - .L_4)
	.align		4
.L_4:
        /*001c*/ 	.word	index@(_Z9reduceSumPiS_i)
        /*0020*/ 	.word	0x00000000
.L_5:


//--------------------- .nv.compat                --------------------------
	.section	.nv.compat,"",@"SHT_CUDA_COMPAT_INFO"
	.align	4
        /*0000*/ 	.byte	0x02, 0x09, 0x00, 0x00, 0x02, 0x02, 0x01, 0x00, 0x02, 0x05, 0x05, 0x00, 0x03, 0x07, 0x01, 0x01
        /*0010*/ 	.byte	0x02, 0x03, 0x00, 0x00, 0x02, 0x06, 0x01, 0x00, 0x04, 0x0b, 0x08, 0x00, 0x09, 0x00, 0x00, 0x00
        /*0020*/ 	.byte	0x00, 0x00, 0x00, 0x00


//--------------------- .nv.info._Z9reduceSumPiS_i --------------------------
	.section	.nv.info._Z9reduceSumPiS_i,"",@"SHT_CUDA_INFO"
	.sectionflags	@""
	.align	4


	//----- nvinfo : EIATTR_CUDA_API_VERSION
	.align		4
        /*0000*/ 	.byte	0x04, 0x37
        /*0002*/ 	.short	(.L_7 - .L_6)
.L_6:
        /*0004*/ 	.word	0x00000082


	//----- nvinfo : EIATTR_KPARAM_INFO
	.align		4
.L_7:
        /*0008*/ 	.byte	0x04, 0x17
        /*000a*/ 	.short	(.L_9 - .L_8)
.L_8:
        /*000c*/ 	.word	0x00000000
        /*0010*/ 	.short	0x0002
        /*0012*/ 	.short	0x0010
        /*0014*/ 	.byte	0x00, 0xf0, 0x11, 0x00


	//----- nvinfo : EIATTR_KPARAM_INFO
	.align		4
.L_9:
        /*0018*/ 	.byte	0x04, 0x17
        /*001a*/ 	.short	(.L_11 - .L_10)
.L_10:
        /*001c*/ 	.word	0x00000000
        /*0020*/ 	.short	0x0001
        /*0022*/ 	.short	0x0008
        /*0024*/ 	.byte	0x00, 0xf5, 0x21, 0x00


	//----- nvinfo : EIATTR_KPARAM_INFO
	.align		4
.L_11:
        /*0028*/ 	.byte	0x04, 0x17
        /*002a*/ 	.short	(.L_13 - .L_12)
.L_12:
        /*002c*/ 	.word	0x00000000
        /*0030*/ 	.short	0x0000
        /*0032*/ 	.short	0x0000
        /*0034*/ 	.byte	0x00, 0xf5, 0x21, 0x00


	//----- nvinfo : EIATTR_SPARSE_MMA_MASK
	.align		4
.L_13:
        /*0038*/ 	.byte	0x03, 0x50
        /*003a*/ 	.short	0x0000


	//----- nvinfo : EIATTR_MAXREG_COUNT
	.align		4
        /*003c*/ 	.byte	0x03, 0x1b
        /*003e*/ 	.short	0x00ff


	//----- nvinfo : EIATTR_NUM_BARRIERS
	.align		4
        /*0040*/ 	.byte	0x02, 0x4c
        /*0042*/ 	.byte	0x01
	.zero		1


	//----- nvinfo : EIATTR_MERCURY_ISA_VERSION
	.align		4
        /*0044*/ 	.byte	0x03, 0x5f
        /*0046*/ 	.short	0x0101


	//----- nvinfo : EIATTR_VRC_CTA_INIT_COUNT
	.align		4
        /*0048*/ 	.byte	0x02, 0x4a
	.zero		1
	.zero		1


	//----- nvinfo : EIATTR_EXIT_INSTR_OFFSETS
	.align		4
        /*004c*/ 	.byte	0x04, 0x1c
        /*004e*/ 	.short	(.L_15 - .L_14)


	//   ....[0]....
.L_14:
        /*0050*/ 	.word	0x00000210


	//   ....[1]....
        /*0054*/ 	.word	0x00000290


	//----- nvinfo : EIATTR_CBANK_PARAM_SIZE
	.align		4
.L_15:
        /*0058*/ 	.byte	0x03, 0x19
        /*005a*/ 	.short	0x0014


	//----- nvinfo : EIATTR_PARAM_CBANK
	.align		4
        /*005c*/ 	.byte	0x04, 0x0a
        /*005e*/ 	.short	(.L_17 - .L_16)
	.align		4
.L_16:
        /*0060*/ 	.word	index@(.nv.constant0._Z9reduceSumPiS_i)
        /*0064*/ 	.short	0x0380
        /*0066*/ 	.short	0x0014


	//----- nvinfo : EIATTR_SW_WAR
	.align		4
.L_17:
        /*0068*/ 	.byte	0x04, 0x36
        /*006a*/ 	.short	(.L_19 - .L_18)
.L_18:
        /*006c*/ 	.word	0x00000008
.L_19:


//--------------------- .nv.callgraph             --------------------------
	.section	.nv.callgraph,"",@"SHT_CUDA_CALLGRAPH"
	.align	4
	.sectionentsize	8
	.align		4
        /*0000*/ 	.word	0x00000000
	.align		4
        /*0004*/ 	.word	0xffffffff
	.align		4
        /*0008*/ 	.word	0x00000000
	.align		4
        /*000c*/ 	.word	0xfffffffe
	.align		4
        /*0010*/ 	.word	0x00000000
	.align		4
        /*0014*/ 	.word	0xfffffffd
	.align		4
        /*0018*/ 	.word	0x00000000
	.align		4
        /*001c*/ 	.word	0xfffffffc


//--------------------- .text._Z9reduceSumPiS_i   --------------------------
	.section	.text._Z9reduceSumPiS_i,"ax",@progbits
	.align	128
        .global         _Z9reduceSumPiS_i
        .type           _Z9reduceSumPiS_i,@function
        .size           _Z9reduceSumPiS_i,(.L_x_3 - _Z9reduceSumPiS_i)
        .other          _Z9reduceSumPiS_i,@"STO_CUDA_ENTRY STV_DEFAULT"
_Z9reduceSumPiS_i:
.text._Z9reduceSumPiS_i:
[----:B------:R-:W-:Y:S01]  /*0000*/  LDC R1, c[0x0][0x37c] ;  /* 0x0000df00ff017b82 */ /* 0x000fe20000000800 */
[----:B------:R-:W0:Y:S01]  /*0010*/  S2R R6, SR_TID.X ;  /* 0x0000000000067919 */ /* 0x000e220000002100 */
[----:B------:R-:W0:Y:S01]  /*0020*/  LDCU UR8, c[0x0][0x360] ;  /* 0x00006c00ff0877ac */ /* 0x000e220008000800 */
[----:B------:R-:W-:Y:S01]  /*0030*/  IMAD.MOV.U32 R4, RZ, RZ, RZ ;  /* 0x000000ffff047224 */ /* 0x000fe200078e00ff */
[----:B------:R-:W0:Y:S01]  /*0040*/  S2R R7, SR_CTAID.X ;  /* 0x0000000000077919 */ /* 0x000e220000002500 */
[----:B------:R-:W1:Y:S01]  /*0050*/  LDCU UR4, c[0x0][0x390] ;  /* 0x00007200ff0477ac */ /* 0x000e620008000800 */
[----:B------:R-:W2:Y:S01]  /*0060*/  LDCU.64 UR6, c[0x0][0x358] ;  /* 0x00006b00ff0677ac */ /* 0x000ea20008000a00 */
[----:B0-----:R-:W-:-:S05]  /*0070*/  IMAD R5, R7, UR8, R6 ;  /* 0x0000000807057c24 */ /* 0x001fca000f8e0206 */
[----:B-1----:R-:W-:-:S13]  /*0080*/  ISETP.GE.AND P0, PT, R5, UR4, PT ;  /* 0x0000000405007c0c */ /* 0x002fda000bf06270 */
[----:B------:R-:W0:Y:S02]  /*0090*/  @!P0 LDC.64 R2, c[0x0][0x380] ;  /* 0x0000e000ff028b82 */ /* 0x000e240000000a00 */
[----:B0-----:R-:W-:-:S05]  /*00a0*/  @!P0 IMAD.WIDE R2, R5, 0x4, R2 ;  /* 0x0000000405028825 */ /* 0x001fca00078e0202 */
[----:B--2---:R-:W2:Y:S01]  /*00b0*/  @!P0 LDG.E R4, desc[UR6][R2.64] ;  /* 0x0000000602048981 */ /* 0x004ea2000c1e1900 */
[----:B------:R-:W0:Y:S01]  /*00c0*/  S2UR UR5, SR_CgaCtaId ;  /* 0x00000000000579c3 */ /* 0x000e220000008800 */
[----:B------:R-:W-:Y:S01]  /*00d0*/  IMAD.U32 R0, RZ, RZ, UR8 ;  /* 0x00000008ff007e24 */ /* 0x000fe2000f8e00ff */
[----:B------:R-:W-:Y:S01]  /*00e0*/  UMOV UR4, 0x400 ;  /* 0x0000040000047882 */ /* 0x000fe20000000000 */
[----:B------:R-:W-:-:S03]  /*00f0*/  ISETP.NE.AND P0, PT, R6, RZ, PT ;  /* 0x000000ff0600720c */ /* 0x000fc60003f05270 */
[----:B------:R-:W-:Y:S01]  /*0100*/  ISETP.GE.U32.AND P1, PT, R0, 0x2, PT ;  /* 0x000000020000780c */ /* 0x000fe20003f26070 */
[----:B0-----:R-:W-:-:S06]  /*0110*/  ULEA UR4, UR5, UR4, 0x18 ;  /* 0x0000000405047291 */ /* 0x001fcc000f8ec0ff */
[----:B------:R-:W-:-:S05]  /*0120*/  LEA R5, R6, UR4, 0x2 ;  /* 0x0000000406057c11 */ /* 0x000fca000f8e10ff */
[----:B--2---:R0:W-:Y:S01]  /*0130*/  STS [R5], R4 ;  /* 0x0000000405007388 */ /* 0x0041e20000000800 */
[----:B------:R-:W-:Y:S06]  /*0140*/  BAR.SYNC.DEFER_BLOCKING 0x0 ;  /* 0x0000000000007b1d */ /* 0x000fec0000010000 */
[----:B------:R-:W-:Y:S05]  /*0150*/  @!P1 BRA `(.L_x_0) ;  /* 0x00000000002c9947 */ /* 0x000fea0003800000 */
.L_x_1:
[----:B------:R-:W-:-:S04]  /*0160*/  SHF.R.U32.HI R8, RZ, 0x1, R0 ;  /* 0x00000001ff087819 */ /* 0x000fc80000011600 */
[----:B------:R-:W-:-:S13]  /*0170*/  ISETP.GE.U32.AND P1, PT, R6, R8, PT ;  /* 0x000000080600720c */ /* 0x000fda0003f26070 */
[----:B------:R-:W-:Y:S01]  /*0180*/  @!P1 LEA R2, R8, R5, 0x2 ;  /* 0x0000000508029211 */ /* 0x000fe200078e10ff */
[----:B------:R-:W-:Y:S05]  /*0190*/  @!P1 LDS R3, [R5] ;  /* 0x0000000005039984 */ /* 0x000fea0000000800 */
[----:B------:R-:W0:Y:S02]  /*01a0*/  @!P1 LDS R2, [R2] ;  /* 0x0000000002029984 */ /* 0x000e240000000800 */
[----:B0-----:R-:W-:-:S05]  /*01b0*/  @!P1 IMAD.IADD R4, R2, 0x1, R3 ;  /* 0x0000000102049824 */ /* 0x001fca00078e0203 */
[----:B------:R1:W-:Y:S01]  /*01c0*/  @!P1 STS [R5], R4 ;  /* 0x0000000405009388 */ /* 0x0003e20000000800 */
[----:B------:R-:W-:Y:S01]  /*01d0*/  BAR.SYNC.DEFER_BLOCKING 0x0 ;  /* 0x0000000000007b1d */ /* 0x000fe20000010000 */
[----:B------:R-:W-:Y:S02]  /*01e0*/  ISETP.GT.U32.AND P1, PT, R0, 0x3, PT ;  /* 0x000000030000780c */ /* 0x000fe40003f24070 */
[----:B------:R-:W-:-:S11]  /*01f0*/  MOV R0, R8 ;  /* 0x0000000800007202 */ /* 0x000fd60000000f00 */
[----:B-1----:R-:W-:Y:S05]  /*0200*/  @P1 BRA `(.L_x_1) ;  /* 0xfffffffc00d41947 */ /* 0x002fea000383ffff */
.L_x_0:
[----:B------:R-:W-:Y:S05]  /*0210*/  @P0 EXIT ;  /* 0x000000000000094d */ /* 0x000fea0003800000 */
[----:B------:R-:W1:Y:S01]  /*0220*/  S2UR UR5, SR_CgaCtaId ;  /* 0x00000000000579c3 */ /* 0x000e620000008800 */
[----:B------:R-:W-:-:S07]  /*0230*/  UMOV UR4, 0x400 ;  /* 0x0000040000047882 */ /* 0x000fce0000000000 */
[----:B------:R-:W2:Y:S01]  /*0240*/  LDC.64 R2, c[0x0][0x388] ;  /* 0x0000e200ff027b82 */ /* 0x000ea20000000a00 */
[----:B-1----:R-:W-:Y:S01]  /*0250*/  ULEA UR4, UR5, UR4, 0x18 ;  /* 0x0000000405047291 */ /* 0x002fe2000f8ec0ff */
[----:B--2---:R-:W-:-:S08]  /*0260*/  IMAD.WIDE.U32 R2, R7, 0x4, R2 ;  /* 0x0000000407027825 */ /* 0x004fd000078e0002 */
[----:B0-----:R-:W0:Y:S04]  /*0270*/  LDS R5, [UR4] ;  /* 0x00000004ff057984 */ /* 0x001e280008000800 */
[----:B0-----:R-:W-:Y:S01]  /*0280*/  STG.E desc[UR6][R2.64], R5 ;  /* 0x0000000502007986 */ /* 0x001fe2000c101906 */
[----:B------:R-:W-:Y:S05]  /*0290*/  EXIT ;  /* 0x000000000000794d */ /* 0x000fea0003800000 */
.L_x_2:
[----:B------:R-:W-:-:S00]  /*02a0*/  BRA `(.L_x_2) ;  /* 0xfffffffc00fc7947 */ /* 0x000fc0000383ffff */
[----:B------:R-:W-:-:S00]  /*02b0*/  NOP ;  /* 0x0000000000007918 */ /* 0x000fc00000000000 */
        /* <DEDUP_REMOVED lines=12> */
.L_x_3:


//--------------------- .nv.shared._Z9reduceSumPiS_i --------------------------
	.section	.nv.shared._Z9reduceSumPiS_i,"aw",@nobits
	.sectionflags	@""
	.align	16
	.zero		1024


//--------------------- .nv.shared.reserved.0     --------------------------
	.section	.nv.shared.reserved.0,"aw",@nobits
	.weak		__nv_reservedSMEM_offset_0_alias
	.size		__nv_reservedSMEM_offset_0_alias, 0, 64
	.other		__nv_reservedSMEM_offset_0_alias,@"STO_CUDA_RESERVED_SHARED STV_DEFAULT"
__nv_reservedSMEM_offset_0_alias:
	.zero		0
	.zero		64


//--------------------- .nv.constant0._Z9reduceSumPiS_i --------------------------
	.section	.nv.constant0._Z9reduceSumPiS_i,"a",@progbits
	.sectionflags	@""
	.align	4
.nv.constant0._Z9reduceSumPiS_i:
	.zero		916


//--------------------- SYMBOLS --------------------------

	.type		.nv.reservedSmem.offset0,@object
	.size		.nv.reservedSmem.offset0,0x4
	.type		.nv.reservedSmem.cap,@object
	.size		.nv.reservedSmem.cap,0x4
